	.headerflags	@"EF_CUDA_TEXMODE_UNIFIED EF_CUDA_64BIT_ADDRESS EF_CUDA_ACCELERATORS EF_CUDA_SM90 EF_CUDA_VIRTUAL_SM(EF_CUDA_SM90)"
	.elftype	@"ET_EXEC"


//--------------------- .nv.info                  --------------------------
	.section	.nv.info,"",@"SHT_CUDA_INFO"
	.align	4


	//----- nvinfo : EIATTR_REGCOUNT
	.align		4
        /*0000*/ 	.byte	0x04, 0x2f
        /*0002*/ 	.short	(.L_3 - .L_2)
	.align		4
.L_2:
        /*0004*/ 	.word	index@(triton_poi_fused__native_batch_norm_legit_no_training_silu_12)
        /*0008*/ 	.word	0x00000011


	//----- nvinfo : EIATTR_MIN_STACK_SIZE
	.align		4
.L_3:
        /*000c*/ 	.byte	0x04, 0x12
        /*000e*/ 	.short	(.L_5 - .L_4)
	.align		4
.L_4:
        /*0010*/ 	.word	index@(triton_poi_fused__native_batch_norm_legit_no_training_silu_12)
        /*0014*/ 	.word	0x00000000


	//----- nvinfo : EIATTR_FRAME_SIZE
	.align		4
.L_5:
        /*0018*/ 	.byte	0x04, 0x11
        /*001a*/ 	.short	(.L_7 - .L_6)
	.align		4
.L_6:
        /*001c*/ 	.word	index@(triton_poi_fused__native_batch_norm_legit_no_training_silu_12)
        /*0020*/ 	.word	0x00000000


	//----- nvinfo : EIATTR_MIN_STACK_SIZE
	.align		4
.L_7:
        /*0024*/ 	.byte	0x04, 0x12
        /*0026*/ 	.short	(.L_9 - .L_8)
	.align		4
.L_8:
        /*0028*/ 	.word	index@(triton_poi_fused__native_batch_norm_legit_no_training_silu_12)
        /*002c*/ 	.word	0x00000000
.L_9:


//--------------------- .nv.info.triton_poi_fused__native_batch_norm_legit_no_training_silu_12 --------------------------
	.section	.nv.info.triton_poi_fused__native_batch_norm_legit_no_training_silu_12,"",@"SHT_CUDA_INFO"
	.sectionflags	@""
	.align	4


	//----- nvinfo : EIATTR_CUDA_API_VERSION
	.align		4
        /*0000*/ 	.byte	0x04, 0x37
        /*0002*/ 	.short	(.L_11 - .L_10)
.L_10:
        /*0004*/ 	.word	0x0000007c


	//----- nvinfo : EIATTR_KPARAM_INFO
	.align		4
.L_11:
        /*0008*/ 	.byte	0x04, 0x17
        /*000a*/ 	.short	(.L_13 - .L_12)
.L_12:
        /*000c*/ 	.word	0x00000000
        /*0010*/ 	.short	0x0006
        /*0012*/ 	.short	0x0030
        /*0014*/ 	.byte	0x00, 0xf0, 0x11, 0x00


	//----- nvinfo : EIATTR_KPARAM_INFO
	.align		4
.L_13:
        /*0018*/ 	.byte	0x04, 0x17
        /*001a*/ 	.short	(.L_15 - .L_14)
.L_14:
        /*001c*/ 	.word	0x00000000
        /*0020*/ 	.short	0x0005
        /*0022*/ 	.short	0x0028
        /*0024*/ 	.byte	0x00, 0xf4, 0x21, 0x00


	//----- nvinfo : EIATTR_KPARAM_INFO
	.align		4
.L_15:
        /*0028*/ 	.byte	0x04, 0x17
        /*002a*/ 	.short	(.L_17 - .L_16)
.L_16:
        /*002c*/ 	.word	0x00000000
        /*0030*/ 	.short	0x0004
        /*0032*/ 	.short	0x0020
        /*0034*/ 	.byte	0x00, 0xf4, 0x21, 0x00


	//----- nvinfo : EIATTR_KPARAM_INFO
	.align		4
.L_17:
        /*0038*/ 	.byte	0x04, 0x17
        /*003a*/ 	.short	(.L_19 - .L_18)
.L_18:
        /*003c*/ 	.word	0x00000000
        /*0040*/ 	.short	0x0003
        /*0042*/ 	.short	0x0018
        /*0044*/ 	.byte	0x00, 0xf4, 0x21, 0x00


	//----- nvinfo : EIATTR_KPARAM_INFO
	.align		4
.L_19:
        /*0048*/ 	.byte	0x04, 0x17
        /*004a*/ 	.short	(.L_21 - .L_20)
.L_20:
        /*004c*/ 	.word	0x00000000
        /*0050*/ 	.short	0x0002
        /*0052*/ 	.short	0x0010
        /*0054*/ 	.byte	0x00, 0xf4, 0x21, 0x00


	//----- nvinfo : EIATTR_KPARAM_INFO
	.align		4
.L_21:
        /*0058*/ 	.byte	0x04, 0x17
        /*005a*/ 	.short	(.L_23 - .L_22)
.L_22:
        /*005c*/ 	.word	0x00000000
        /*0060*/ 	.short	0x0001
        /*0062*/ 	.short	0x0008
        /*0064*/ 	.byte	0x00, 0xf4, 0x21, 0x00


	//----- nvinfo : EIATTR_KPARAM_INFO
	.align		4
.L_23:
        /*0068*/ 	.byte	0x04, 0x17
        /*006a*/ 	.short	(.L_25 - .L_24)
.L_24:
        /*006c*/ 	.word	0x00000000
        /*0070*/ 	.short	0x0000
        /*0072*/ 	.short	0x0000
        /*0074*/ 	.byte	0x00, 0xf4, 0x21, 0x00


	//----- nvinfo : EIATTR_SPARSE_MMA_MASK
	.align		4
.L_25:
        /*0078*/ 	.byte	0x03, 0x50
        /*007a*/ 	.short	0x0000


	//----- nvinfo : EIATTR_MAXREG_COUNT
	.align		4
        /*007c*/ 	.byte	0x03, 0x1b
        /*007e*/ 	.short	0x00ff


	//----- nvinfo : EIATTR_EXIT_INSTR_OFFSETS
	.align		4
        /*0080*/ 	.byte	0x04, 0x1c
        /*0082*/ 	.short	(.L_27 - .L_26)


	//   ....[0]....
.L_26:
        /*0084*/ 	.word	0x00000530


	//----- nvinfo : EIATTR_REQNTID
	.align		4
.L_27:
        /*0088*/ 	.byte	0x04, 0x10
        /*008a*/ 	.short	(.L_29 - .L_28)
.L_28:
        /*008c*/ 	.word	0x00000100
        /*0090*/ 	.word	0x00000001
        /*0094*/ 	.word	0x00000001


	//----- nvinfo : EIATTR_CBANK_PARAM_SIZE
	.align		4
.L_29:
        /*0098*/ 	.byte	0x03, 0x19
        /*009a*/ 	.short	0x0034


	//----- nvinfo : EIATTR_PARAM_CBANK
	.align		4
        /*009c*/ 	.byte	0x04, 0x0a
        /*009e*/ 	.short	(.L_31 - .L_30)
	.align		4
.L_30:
        /*00a0*/ 	.word	index@(.nv.constant0.triton_poi_fused__native_batch_norm_legit_no_training_silu_12)
        /*00a4*/ 	.short	0x0210
        /*00a6*/ 	.short	0x0034


	//----- nvinfo : EIATTR_SW_WAR
	.align		4
.L_31:
        /*00a8*/ 	.byte	0x04, 0x36
        /*00aa*/ 	.short	(.L_33 - .L_32)
.L_32:
        /*00ac*/ 	.word	0x00000008
.L_33:


//--------------------- .nv.callgraph             --------------------------
	.section	.nv.callgraph,"",@"SHT_CUDA_CALLGRAPH"
	.align	4
	.sectionentsize	8
	.align		4
        /*0000*/ 	.word	0x00000000
	.align		4
        /*0004*/ 	.word	0xffffffff
	.align		4
        /*0008*/ 	.word	0x00000000
	.align		4
        /*000c*/ 	.word	0xfffffffe
	.align		4
        /*0010*/ 	.word	0x00000000
	.align		4
        /*0014*/ 	.word	0xfffffffd
	.align		4
        /*0018*/ 	.word	0x00000000
	.align		4
        /*001c*/ 	.word	0xfffffffc


//--------------------- .nv.constant4             --------------------------
	.section	.nv.constant4,"a",@progbits
	.align	8
	.align		8
.nv.constant4:
        /*0000*/ 	.dword	_$_str
	.align		8
        /*0008*/ 	.dword	_$_str_$_2


//--------------------- .text.triton_poi_fused__native_batch_norm_legit_no_training_silu_12 --------------------------
	.section	.text.triton_poi_fused__native_batch_norm_legit_no_training_silu_12,"ax",@progbits
	.align	128
        .global         triton_poi_fused__native_batch_norm_legit_no_training_silu_12
        .type           triton_poi_fused__native_batch_norm_legit_no_training_silu_12,@function
        .size           triton_poi_fused__native_batch_norm_legit_no_training_silu_12,(.L_x_1 - triton_poi_fused__native_batch_norm_legit_no_training_silu_12)
        .other          triton_poi_fused__native_batch_norm_legit_no_training_silu_12,@"STO_CUDA_ENTRY STV_DEFAULT"
triton_poi_fused__native_batch_norm_legit_no_training_silu_12:
.text.triton_poi_fused__native_batch_norm_legit_no_training_silu_12:
[----:B------:R-:W-:Y:S01]  /*0000*/  LDC R1, c[0x0][0x28] ;  /* 0x00000a00ff017b82 */ /* 0x000fe20000000800 */
[----:B------:R-:W1:Y:S07]  /*0010*/  S2R R0, SR_TID.X ;  /* 0x0000000000007919 */ /* 0x000e6e0000002100 */
[----:B------:R-:W2:Y:S01]  /*0020*/  LDC.64 R2, c[0x0][0x228] ;  /* 0x00008a00ff027b82 */ /* 0x000ea20000000a00 */
[----:B------:R-:W-:Y:S01]  /*0030*/  ULDC.64 UR4, c[0x0][0x208] ;  /* 0x0000820000047ab9 */ /* 0x000fe20000000a00 */
[----:B------:R-:W3:Y:S06]  /*0040*/  S2R R7, SR_CTAID.X ;  /* 0x0000000000077919 */ /* 0x000eec0000002500 */
[----:B------:R-:W4:Y:S08]  /*0050*/  LDC.64 R8, c[0x0][0x230] ;  /* 0x00008c00ff087b82 */ /* 0x000f300000000a00 */
[----:B------:R-:W5:Y:S01]  /*0060*/  LDC.64 R10, c[0x0][0x238] ;  /* 0x00008e00ff0a7b82 */ /* 0x000f620000000a00 */
[----:B-1----:R-:W-:-:S02]  /*0070*/  SHF.L.U32 R0, R0, 0x1, RZ ;  /* 0x0000000100007819 */ /* 0x002fc400000006ff */
[----:B---3--:R-:W-:Y:S02]  /*0080*/  SHF.R.S32.HI R5, RZ, 0x16, R7 ;  /* 0x00000016ff057819 */ /* 0x008fe40000011407 */
[----:B------:R-:W-:Y:S02]  /*0090*/  LOP3.LUT R0, R0, 0x1fe, RZ, 0xc0, !PT ;  /* 0x000001fe00007812 */ /* 0x000fe400078ec0ff */
[----:B------:R-:W-:Y:S02]  /*00a0*/  SGXT R5, R5, 0x1 ;  /* 0x000000010505781a */ /* 0x000fe40000000200 */
[----:B------:R-:W-:Y:S02]  /*00b0*/  LEA R0, R7, R0, 0x9 ;  /* 0x0000000007007211 */ /* 0x000fe400078e48ff */
[----:B------:R-:W1:Y:S02]  /*00c0*/  LDC.64 R6, c[0x0][0x220] ;  /* 0x00008800ff067b82 */ /* 0x000e640000000a00 */
[----:B------:R-:W-:-:S04]  /*00d0*/  LEA.HI R5, R5, R0, RZ, 0x7 ;  /* 0x0000000005057211 */ /* 0x000fc800078f38ff */
[----:B------:R-:W-:-:S04]  /*00e0*/  LOP3.LUT R5, R5, 0xffffff80, RZ, 0xc0, !PT ;  /* 0xffffff8005057812 */ /* 0x000fc800078ec0ff */
[----:B------:R-:W-:Y:S02]  /*00f0*/  IADD3 R13, R0, -R5, RZ ;  /* 0x80000005000d7210 */ /* 0x000fe40007ffe0ff */
[----:B------:R-:W3:Y:S03]  /*0100*/  LDC.64 R4, c[0x0][0x218] ;  /* 0x00008600ff047b82 */ /* 0x000ee60000000a00 */
[----:B--2---:R-:W-:-:S06]  /*0110*/  IMAD.WIDE R2, R13, 0x4, R2 ;  /* 0x000000040d027825 */ /* 0x004fcc00078e0202 */
[----:B------:R-:W2:Y:S01]  /*0120*/  LDG.E.EL.64 R2, desc[UR4][R2.64] ;  /* 0x0000000402027981 */ /* 0x000ea2000c2e1b00 */
[----:B-1----:R-:W-:-:S04]  /*0130*/  IMAD.WIDE R6, R13, 0x4, R6 ;  /* 0x000000040d067825 */ /* 0x002fc800078e0206 */
[C---:B----4-:R-:W-:Y:S02]  /*0140*/  IMAD.WIDE R8, R13.reuse, 0x4, R8 ;  /* 0x000000040d087825 */ /* 0x050fe400078e0208 */
[----:B------:R-:W4:Y:S02]  /*0150*/  LDG.E.EL.64 R6, desc[UR4][R6.64] ;  /* 0x0000000406067981 */ /* 0x000f24000c2e1b00 */
[----:B-----5:R-:W-:Y:S02]  /*0160*/  IMAD.WIDE R10, R13, 0x4, R10 ;  /* 0x000000040d0a7825 */ /* 0x020fe400078e020a */
[----:B------:R-:W5:Y:S02]  /*0170*/  LDG.E.EL.64 R8, desc[UR4][R8.64] ;  /* 0x0000000408087981 */ /* 0x000f64000c2e1b00 */
[----:B---3--:R-:W-:Y:S02]  /*0180*/  IMAD.WIDE R4, R0, 0x4, R4 ;  /* 0x0000000400047825 */ /* 0x008fe400078e0204 */
[----:B------:R-:W5:Y:S04]  /*0190*/  LDG.E.EL.64 R10, desc[UR4][R10.64] ;  /* 0x000000040a0a7981 */ /* 0x000f68000c2e1b00 */
[----:B------:R-:W4:Y:S01]  /*01a0*/  LDG.E.64 R4, desc[UR4][R4.64] ;  /* 0x0000000404047981 */ /* 0x000f22000c1e1b00 */
[----:B--2---:R-:W-:Y:S01]  /*01b0*/  FADD R2, R2, 0.0010000000474974513054 ;  /* 0x3a83126f02027421 */ /* 0x004fe20000000000 */
[----:B------:R-:W-:-:S03]  /*01c0*/  FADD R3, R3, 0.0010000000474974513054 ;  /* 0x3a83126f03037421 */ /* 0x000fc60000000000 */
[----:B------:R-:W1:Y:S08]  /*01d0*/  MUFU.SQRT R12, R2 ;  /* 0x00000002000c7308 */ /* 0x000e700000002000 */
[----:B------:R-:W2:Y:S01]  /*01e0*/  MUFU.SQRT R13, R3 ;  /* 0x00000003000d7308 */ /* 0x000ea20000002000 */
[C---:B-1----:R-:W-:Y:S02]  /*01f0*/  FSETP.GT.AND P0, PT, R12.reuse, 8.50705917302346158658e+37, PT ;  /* 0x7e8000000c00780b */ /* 0x042fe40003f04000 */
[----:B------:R-:W-:-:S02]  /*0200*/  FSETP.GEU.AND P2, PT, R12, 1.175494350822287508e-38, PT ;  /* 0x008000000c00780b */ /* 0x000fc40003f4e000 */
[C---:B--2---:R-:W-:Y:S02]  /*0210*/  FSETP.GT.AND P1, PT, R13.reuse, 8.50705917302346158658e+37, PT ;  /* 0x7e8000000d00780b */ /* 0x044fe40003f24000 */
[----:B------:R-:W-:-:S07]  /*0220*/  FSETP.GEU.AND P3, PT, R13, 1.175494350822287508e-38, PT ;  /* 0x008000000d00780b */ /* 0x000fce0003f6e000 */
[----:B------:R-:W-:Y:S01]  /*0230*/  @P0 FMUL R12, R12, 0.25 ;  /* 0x3e8000000c0c0820 */ /* 0x000fe20000400000 */
[----:B------:R-:W-:-:S03]  /*0240*/  HFMA2.MMA R2, -RZ, RZ, 1.625, 0 ;  /* 0x3e800000ff027435 */ /* 0x000fc600000001ff */
[----:B------:R-:W-:Y:S01]  /*0250*/  @!P2 FMUL R12, R12, 16777216 ;  /* 0x4b8000000c0ca820 */ /* 0x000fe20000400000 */
[----:B------:R-:W-:-:S05]  /*0260*/  @P1 FMUL R13, R13, 0.25 ;  /* 0x3e8000000d0d1820 */ /* 0x000fca0000400000 */
[----:B------:R-:W1:Y:S01]  /*0270*/  MUFU.RCP R12, R12 ;  /* 0x0000000c000c7308 */ /* 0x000e620000001000 */
[----:B------:R-:W-:Y:S01]  /*0280*/  @!P3 FMUL R13, R13, 16777216 ;  /* 0x4b8000000d0db820 */ /* 0x000fe20000400000 */
[----:B------:R-:W-:-:S06]  /*0290*/  FSEL R3, R2, 1, P0 ;  /* 0x3f80000002037808 */ /* 0x000fcc0000000000 */
[----:B------:R-:W2:Y:S01]  /*02a0*/  MUFU.RCP R13, R13 ;  /* 0x0000000d000d7308 */ /* 0x000ea20000001000 */
[----:B------:R-:W-:Y:S01]  /*02b0*/  @!P2 FMUL R3, R3, 16777216 ;  /* 0x4b8000000303a820 */ /* 0x000fe20000400000 */
[----:B------:R-:W-:Y:S01]  /*02c0*/  FSEL R14, R2, 1, P1 ;  /* 0x3f800000020e7808 */ /* 0x000fe20000800000 */
[----:B----4-:R-:W-:Y:S02]  /*02d0*/  FADD R4, R4, -R6 ;  /* 0x8000000604047221 */ /* 0x010fe40000000000 */
[----:B-1----:R-:W-:Y:S02]  /*02e0*/  FMUL R3, R12, R3 ;  /* 0x000000030c037220 */ /* 0x002fe40000400000 */
[----:B------:R-:W-:Y:S01]  /*02f0*/  @!P3 FMUL R14, R14, 16777216 ;  /* 0x4b8000000e0eb820 */ /* 0x000fe20000400000 */
[----:B------:R-:W-:Y:S01]  /*0300*/  FADD R5, R5, -R7 ;  /* 0x8000000705057221 */ /* 0x000fe20000000000 */
[----:B------:R-:W-:Y:S02]  /*0310*/  FMUL R3, R4, R3 ;  /* 0x0000000304037220 */ /* 0x000fe40000400000 */
[----:B--2---:R-:W-:-:S02]  /*0320*/  FMUL R14, R13, R14 ;  /* 0x0000000e0d0e7220 */ /* 0x004fc40000400000 */
[----:B-----5:R-:W-:Y:S02]  /*0330*/  FFMA R8, R8, R3, R10 ;  /* 0x0000000308087223 */ /* 0x020fe4000000000a */
[----:B------:R-:W-:Y:S02]  /*0340*/  FMUL R14, R5, R14 ;  /* 0x0000000e050e7220 */ /* 0x000fe40000400000 */
[----:B------:R-:W-:Y:S02]  /*0350*/  FADD R3, RZ, -R8 ;  /* 0x80000008ff037221 */ /* 0x000fe40000000000 */
[----:B------:R-:W-:Y:S02]  /*0360*/  FFMA R9, R9, R14, R11 ;  /* 0x0000000e09097223 */ /* 0x000fe4000000000b */
[----:B------:R-:W-:Y:S02]  /*0370*/  FMUL R4, R3, 1.4426950216293334961 ;  /* 0x3fb8aa3b03047820 */ /* 0x000fe40000400000 */
[----:B------:R-:W-:-:S04]  /*0380*/  FADD R3, RZ, -R9 ;  /* 0x80000009ff037221 */ /* 0x000fc80000000000 */
[----:B------:R-:W-:Y:S01]  /*0390*/  FMUL R6, R3, 1.4426950216293334961 ;  /* 0x3fb8aa3b03067820 */ /* 0x000fe20000400000 */
[----:B------:R-:W-:-:S04]  /*03a0*/  FSETP.GEU.AND P0, PT, R4, -126, PT ;  /* 0xc2fc00000400780b */ /* 0x000fc80003f0e000 */
[----:B------:R-:W-:-:S09]  /*03b0*/  FSETP.GEU.AND P1, PT, R6, -126, PT ;  /* 0xc2fc00000600780b */ /* 0x000fd20003f2e000 */
[----:B------:R-:W-:-:S04]  /*03c0*/  @!P0 FMUL R4, R4, 0.5 ;  /* 0x3f00000004048820 */ /* 0x000fc80000400000 */
[----:B------:R-:W-:Y:S01]  /*03d0*/  @!P1 FMUL R6, R6, 0.5 ;  /* 0x3f00000006069820 */ /* 0x000fe20000400000 */
[----:B------:R-:W1:Y:S08]  /*03e0*/  MUFU.EX2 R3, R4 ;  /* 0x0000000400037308 */ /* 0x000e700000000800 */
[----:B------:R-:W2:Y:S01]  /*03f0*/  MUFU.EX2 R5, R6 ;  /* 0x0000000600057308 */ /* 0x000ea20000000800 */
[----:B-1----:R-:W-:-:S04]  /*0400*/  @!P0 FMUL R3, R3, R3 ;  /* 0x0000000303038220 */ /* 0x002fc80000400000 */
[----:B------:R-:W-:Y:S01]  /*0410*/  FADD R7, R3, 1 ;  /* 0x3f80000003077421 */ /* 0x000fe20000000000 */
[----:B--2---:R-:W-:-:S04]  /*0420*/  @!P1 FMUL R5, R5, R5 ;  /* 0x0000000505059220 */ /* 0x004fc80000400000 */
[----:B------:R-:W-:Y:S01]  /*0430*/  FADD R10, R5, 1 ;  /* 0x3f800000050a7421 */ /* 0x000fe20000000000 */
[----:B------:R-:W-:Y:S01]  /*0440*/  FSETP.GT.AND P0, PT, R7, 8.50705917302346158658e+37, PT ;  /* 0x7e8000000700780b */ /* 0x000fe20003f04000 */
[----:B------:R-:W1:Y:S03]  /*0450*/  LDC.64 R4, c[0x0][0x210] ;  /* 0x00008400ff047b82 */ /* 0x000e660000000a00 */
[----:B------:R-:W-:-:S09]  /*0460*/  FSETP.GT.AND P1, PT, R10, 8.50705917302346158658e+37, PT ;  /* 0x7e8000000a00780b */ /* 0x000fd20003f24000 */
[----:B------:R-:W-:-:S04]  /*0470*/  @P0 FMUL R7, R7, 0.25 ;  /* 0x3e80000007070820 */ /* 0x000fc80000400000 */
[----:B------:R-:W-:Y:S02]  /*0480*/  @P1 FMUL R10, R10, 0.25 ;  /* 0x3e8000000a0a1820 */ /* 0x000fe40000400000 */
[----:B------:R-:W2:Y:S08]  /*0490*/  MUFU.RCP R7, R7 ;  /* 0x0000000700077308 */ /* 0x000eb00000001000 */
[----:B------:R-:W3:Y:S01]  /*04a0*/  MUFU.RCP R10, R10 ;  /* 0x0000000a000a7308 */ /* 0x000ee20000001000 */
[----:B------:R-:W-:-:S02]  /*04b0*/  FSEL R6, R2, 1, P0 ;  /* 0x3f80000002067808 */ /* 0x000fc40000000000 */
[----:B------:R-:W-:-:S03]  /*04c0*/  FSEL R3, R2, 1, P1 ;  /* 0x3f80000002037808 */ /* 0x000fc60000800000 */
[----:B--2---:R-:W-:-:S04]  /*04d0*/  FMUL R11, R7, R6 ;  /* 0x00000006070b7220 */ /* 0x004fc80000400000 */
[----:B------:R-:W-:Y:S01]  /*04e0*/  FMUL R8, R8, R11 ;  /* 0x0000000b08087220 */ /* 0x000fe20000400000 */
[----:B---3--:R-:W-:Y:S01]  /*04f0*/  FMUL R6, R10, R3 ;  /* 0x000000030a067220 */ /* 0x008fe20000400000 */
[----:B-1----:R-:W-:-:S04]  /*0500*/  IMAD.WIDE R2, R0, 0x4, R4 ;  /* 0x0000000400027825 */ /* 0x002fc800078e0204 */
[----:B------:R-:W-:-:S05]  /*0510*/  FMUL R9, R9, R6 ;  /* 0x0000000609097220 */ /* 0x000fca0000400000 */
[----:B------:R-:W-:Y:S01]  /*0520*/  STG.E.64 desc[UR4][R2.64], R8 ;  /* 0x0000000802007986 */ /* 0x000fe2000c101b04 */
[----:B------:R-:W-:Y:S05]  /*0530*/  EXIT ;  /* 0x000000000000794d */ /* 0x000fea0003800000 */
.L_x_0:
[----:B------:R-:W-:-:S00]  /*0540*/  BRA `(.L_x_0) ;  /* 0xfffffffc00fc7947 */ /* 0x000fc0000383ffff */
[----:B------:R-:W-:-:S00]  /*0550*/  NOP ;  /* 0x0000000000007918 */ /* 0x000fc00000000000 */
        /* <DEDUP_REMOVED lines=10> */
.L_x_1:


//--------------------- .nv.global.init           --------------------------
	.section	.nv.global.init,"aw",@progbits
.nv.global.init:
	.type		_$_str,@object
	.size		_$_str,(_$_str_$_2 - _$_str)
_$_str:
        /*0000*/ 	.byte	0x5f, 0x5f, 0x43, 0x55, 0x44, 0x41, 0x5f, 0x46, 0x54, 0x5a, 0x00
	.type		_$_str_$_2,@object
	.size		_$_str_$_2,(.L_1 - _$_str_$_2)
_$_str_$_2:
        /*000b*/ 	.byte	0x5f, 0x5f, 0x43, 0x55, 0x44, 0x41, 0x5f, 0x50, 0x52, 0x45, 0x43, 0x5f, 0x53, 0x51, 0x52, 0x54
        /*001b*/ 	.byte	0x00
.L_1:


//--------------------- .nv.constant0.triton_poi_fused__native_batch_norm_legit_no_training_silu_12 --------------------------
	.section	.nv.constant0.triton_poi_fused__native_batch_norm_legit_no_training_silu_12,"a",@progbits
	.sectionflags	@""
	.align	4
.nv.constant0.triton_poi_fused__native_batch_norm_legit_no_training_silu_12:
	.zero		580
